//
// Generated by NVIDIA NVVM Compiler
//
// Compiler Build ID: CL-36424714
// Cuda compilation tools, release 13.0, V13.0.88
// Based on NVVM 20.0.0
//

.version 9.0
.target sm_100
.address_size 64

	// .globl	_Z13computeKernelPf

.visible .entry _Z13computeKernelPf(
	.param .u64 .ptr .align 1 _Z13computeKernelPf_param_0
)
{
	.reg .pred 	%p<2>;
	.reg .b32 	%r<5>;
	.reg .b32 	%f<4>;
	.reg .b64 	%rd<5>;

	ld.param.u64 	%rd1, [_Z13computeKernelPf_param_0];
	mov.u32 	%r2, %ctaid.x;
	mov.u32 	%r3, %ntid.x;
	mov.u32 	%r4, %tid.x;
	mad.lo.s32 	%r1, %r2, %r3, %r4;
	setp.gt.s32 	%p1, %r1, 31;
	@%p1 bra 	$L__BB0_2;
	cvta.to.global.u64 	%rd2, %rd1;
	cvt.rn.f32.s32 	%f1, %r1;
	mul.wide.s32 	%rd3, %r1, 4;
	add.s64 	%rd4, %rd2, %rd3;
	ld.global.f32 	%f2, [%rd4];
	add.f32 	%f3, %f2, %f1;
	st.global.f32 	[%rd4], %f3;
$L__BB0_2:
	ret;

}


// ===== COMPILED SASS (sm_100) =====

	.target	sm_100

	.elftype	@"ET_EXEC"


//--------------------- .note.nv.tkinfo           --------------------------
	.section	.note.nv.tkinfo,"",@"SHT_NOTE"
	.sectionflags	@"SHF_NOTE_NV_TKINFO"
	.tkinfo
        /*0018*/ 	.word	0x00000002
        /*0030*/ 	.string	""
        /*0030*/ 	.string	"ptxas"
        /*0030*/ 	.string	"Cuda compilation tools, release 13.0, V13.0.88"
        /*0030*/ 	.string	"Build cuda_13.0.r13.0/compiler.36424714_0"
        /*0030*/ 	.string	"-arch sm_100 -m 64 "



//--------------------- .note.nv.cuinfo           --------------------------
	.section	.note.nv.cuinfo,"",@"SHT_NOTE"
	.sectionflags	@"SHF_NOTE_NV_CUINFO"
        /*0018*/ 	.short	0x0002
        /*001a*/ 	.short	0x0064
        /*001c*/ 	.short	0x0082
	.zero		2


//--------------------- .nv.info                  --------------------------
	.section	.nv.info,"",@"SHT_CUDA_INFO"
	.align	4


	//----- nvinfo : EIATTR_REGCOUNT
	.align		4
        /*0000*/ 	.byte	0x04, 0x2f
        /*0002*/ 	.short	(.L_1 - .L_0)
	.align		4
.L_0:
        /*0004*/ 	.word	index@(_Z13computeKernelPf)
        /*0008*/ 	.word	0x00000008


	//----- nvinfo : EIATTR_FRAME_SIZE
	.align		4
.L_1:
        /*000c*/ 	.byte	0x04, 0x11
        /*000e*/ 	.short	(.L_3 - .L_2)
	.align		4
.L_2:
        /*0010*/ 	.word	index@(_Z13computeKernelPf)
        /*0014*/ 	.word	0x00000000


	//----- nvinfo : EIATTR_MIN_STACK_SIZE
	.align		4
.L_3:
        /*0018*/ 	.byte	0x04, 0x12
        /*001a*/ 	.short	(.L_5 - .L_4)
	.align		4
.L_4:
        /*001c*/ 	.word	index@(_Z13computeKernelPf)
        /*0020*/ 	.word	0x00000000
.L_5:


//--------------------- .nv.compat                --------------------------
	.section	.nv.compat,"",@"SHT_CUDA_COMPAT_INFO"
	.align	4
        /*0000*/ 	.byte	0x02, 0x09, 0x00, 0x00, 0x02, 0x02, 0x01, 0x00, 0x02, 0x05, 0x05, 0x00, 0x03, 0x07, 0x01, 0x01
        /*0010*/ 	.byte	0x02, 0x03, 0x00, 0x00, 0x02, 0x06, 0x01, 0x00, 0x04, 0x0b, 0x08, 0x00, 0x09, 0x00, 0x00, 0x00
        /*0020*/ 	.byte	0x00, 0x00, 0x00, 0x00


//--------------------- .nv.info._Z13computeKernelPf --------------------------
	.section	.nv.info._Z13computeKernelPf,"",@"SHT_CUDA_INFO"
	.sectionflags	@""
	.align	4


	//----- nvinfo : EIATTR_CUDA_API_VERSION
	.align		4
        /*0000*/ 	.byte	0x04, 0x37
        /*0002*/ 	.short	(.L_7 - .L_6)
.L_6:
        /*0004*/ 	.word	0x00000082


	//----- nvinfo : EIATTR_KPARAM_INFO
	.align		4
.L_7:
        /*0008*/ 	.byte	0x04, 0x17
        /*000a*/ 	.short	(.L_9 - .L_8)
.L_8:
        /*000c*/ 	.word	0x00000000
        /*0010*/ 	.short	0x0000
        /*0012*/ 	.short	0x0000
        /*0014*/ 	.byte	0x00, 0xf5, 0x21, 0x00


	//----- nvinfo : EIATTR_SPARSE_MMA_MASK
	.align		4
.L_9:
        /*0018*/ 	.byte	0x03, 0x50
        /*001a*/ 	.short	0x0000


	//----- nvinfo : EIATTR_MAXREG_COUNT
	.align		4
        /*001c*/ 	.byte	0x03, 0x1b
        /*001e*/ 	.short	0x00ff


	//----- nvinfo : EIATTR_MERCURY_ISA_VERSION
	.align		4
        /*0020*/ 	.byte	0x03, 0x5f
        /*0022*/ 	.short	0x0101


	//----- nvinfo : EIATTR_VRC_CTA_INIT_COUNT
	.align		4
        /*0024*/ 	.byte	0x02, 0x4a
	.zero		1
	.zero		1


	//----- nvinfo : EIATTR_EXIT_INSTR_OFFSETS
	.align		4
        /*0028*/ 	.byte	0x04, 0x1c
        /*002a*/ 	.short	(.L_11 - .L_10)


	//   ....[0]....
.L_10:
        /*002c*/ 	.word	0x00000060


	//   ....[1]....
        /*0030*/ 	.word	0x000000e0


	//----- nvinfo : EIATTR_CBANK_PARAM_SIZE
	.align		4
.L_11:
        /*0034*/ 	.byte	0x03, 0x19
        /*0036*/ 	.short	0x0008


	//----- nvinfo : EIATTR_PARAM_CBANK
	.align		4
        /*0038*/ 	.byte	0x04, 0x0a
        /*003a*/ 	.short	(.L_13 - .L_12)
	.align		4
.L_12:
        /*003c*/ 	.word	index@(.nv.constant0._Z13computeKernelPf)
        /*0040*/ 	.short	0x0380
        /*0042*/ 	.short	0x0008


	//----- nvinfo : EIATTR_SW_WAR
	.align		4
.L_13:
        /*0044*/ 	.byte	0x04, 0x36
        /*0046*/ 	.short	(.L_15 - .L_14)
.L_14:
        /*0048*/ 	.word	0x00000008
.L_15:


//--------------------- .nv.callgraph             --------------------------
	.section	.nv.callgraph,"",@"SHT_CUDA_CALLGRAPH"
	.align	4
	.sectionentsize	8
	.align		4
        /*0000*/ 	.word	0x00000000
	.align		4
        /*0004*/ 	.word	0xffffffff
	.align		4
        /*0008*/ 	.word	0x00000000
	.align		4
        /*000c*/ 	.word	0xfffffffe
	.align		4
        /*0010*/ 	.word	0x00000000
	.align		4
        /*0014*/ 	.word	0xfffffffd
	.align		4
        /*0018*/ 	.word	0x00000000
	.align		4
        /*001c*/ 	.word	0xfffffffc


//--------------------- .text._Z13computeKernelPf --------------------------
	.section	.text._Z13computeKernelPf,"ax",@progbits
	.align	128
        .global         _Z13computeKernelPf
        .type           _Z13computeKernelPf,@function
        .size           _Z13computeKernelPf,(.L_x_1 - _Z13computeKernelPf)
        .other          _Z13computeKernelPf,@"STO_CUDA_ENTRY STV_DEFAULT"
_Z13computeKernelPf:
.text._Z13computeKernelPf:
[----:B------:R-:W-:Y:S01]  /*0000*/  LDC R1, c[0x0][0x37c] ;  /* 0x0000df00ff017b82 */ /* 0x000fe20000000800 */
[----:B------:R-:W0:Y:S07]  /*0010*/  S2R R0, SR_TID.X ;  /* 0x0000000000007919 */ /* 0x000e2e0000002100 */
[----:B------:R-:W0:Y:S08]  /*0020*/  S2UR UR4, SR_CTAID.X ;  /* 0x00000000000479c3 */ /* 0x000e300000002500 */
[----:B------:R-:W0:Y:S02]  /*0030*/  LDC R5, c[0x0][0x360] ;  /* 0x0000d800ff057b82 */ /* 0x000e240000000800 */
[----:B0-----:R-:W-:-:S05]  /*0040*/  IMAD R5, R5, UR4, R0 ;  /* 0x0000000405057c24 */ /* 0x001fca000f8e0200 */
[----:B------:R-:W-:-:S13]  /*0050*/  ISETP.GT.AND P0, PT, R5, 0x1f, PT ;  /* 0x0000001f0500780c */ /* 0x000fda0003f04270 */
[----:B------:R-:W-:Y:S05]  /*0060*/  @P0 EXIT ;  /* 0x000000000000094d */ /* 0x000fea0003800000 */
[----:B------:R-:W0:Y:S01]  /*0070*/  LDC.64 R2, c[0x0][0x380] ;  /* 0x0000e000ff027b82 */ /* 0x000e220000000a00 */
[----:B------:R-:W1:Y:S01]  /*0080*/  LDCU.64 UR4, c[0x0][0x358] ;  /* 0x00006b00ff0477ac */ /* 0x000e620008000a00 */
[----:B0-----:R-:W-:-:S05]  /*0090*/  IMAD.WIDE R2, R5, 0x4, R2 ;  /* 0x0000000405027825 */ /* 0x001fca00078e0202 */
[----:B-1----:R-:W2:Y:S01]  /*00a0*/  LDG.E R0, desc[UR4][R2.64] ;  /* 0x0000000402007981 */ /* 0x002ea2000c1e1900 */
[----:B------:R-:W-:-:S05]  /*00b0*/  I2FP.F32.S32 R5, R5 ;  /* 0x0000000500057245 */ /* 0x000fca0000201400 */
[----:B--2---:R-:W-:-:S05]  /*00c0*/  FADD R5, R5, R0 ;  /* 0x0000000005057221 */ /* 0x004fca0000000000 */
[----:B------:R-:W-:Y:S01]  /*00d0*/  STG.E desc[UR4][R2.64], R5 ;  /* 0x0000000502007986 */ /* 0x000fe2000c101904 */
[----:B------:R-:W-:Y:S05]  /*00e0*/  EXIT ;  /* 0x000000000000794d */ /* 0x000fea0003800000 */
.L_x_0:
[----:B------:R-:W-:-:S00]  /*00f0*/  BRA `(.L_x_0) ;  /* 0xfffffffc00fc7947 */ /* 0x000fc0000383ffff */
[----:B------:R-:W-:-:S00]  /*0100*/  NOP ;  /* 0x0000000000007918 */ /* 0x000fc00000000000 */
[----:B------:R-:W-:-:S00]  /*0110*/  NOP ;  /* 0x0000000000007918 */ /* 0x000fc00000000000 */
[----:B------:R-:W-:-:S00]  /*0120*/  NOP ;  /* 0x0000000000007918 */ /* 0x000fc00000000000 */
[----:B------:R-:W-:-:S00]  /*0130*/  NOP ;  /* 0x0000000000007918 */ /* 0x000fc00000000000 */
[----:B------:R-:W-:-:S00]  /*0140*/  NOP ;  /* 0x0000000000007918 */ /* 0x000fc00000000000 */
[----:B------:R-:W-:-:S00]  /*0150*/  NOP ;  /* 0x0000000000007918 */ /* 0x000fc00000000000 */
[----:B------:R-:W-:-:S00]  /*0160*/  NOP ;  /* 0x0000000000007918 */ /* 0x000fc00000000000 */
[----:B------:R-:W-:-:S00]  /*0170*/  NOP ;  /* 0x0000000000007918 */ /* 0x000fc00000000000 */
.L_x_1:


//--------------------- .nv.shared.reserved.0     --------------------------
	.section	.nv.shared.reserved.0,"aw",@nobits
	.weak		__nv_reservedSMEM_offset_0_alias
	.size		__nv_reservedSMEM_offset_0_alias, 0, 64
	.other		__nv_reservedSMEM_offset_0_alias,@"STO_CUDA_RESERVED_SHARED STV_DEFAULT"
__nv_reservedSMEM_offset_0_alias:
	.zero		0
	.zero		64


//--------------------- .nv.constant0._Z13computeKernelPf --------------------------
	.section	.nv.constant0._Z13computeKernelPf,"a",@progbits
	.sectionflags	@""
	.align	4
.nv.constant0._Z13computeKernelPf:
	.zero		904


//--------------------- SYMBOLS --------------------------

	.type		.nv.reservedSmem.offset0,@object
	.size		.nv.reservedSmem.offset0,0x4
